//
// Generated by NVIDIA NVVM Compiler
//
// Compiler Build ID: CL-36424714
// Cuda compilation tools, release 13.0, V13.0.88
// Based on NVVM 20.0.0
//

.version 9.0
.target sm_100
.address_size 64

	// .globl	_Z15print_first_rowv
.extern .func  (.param .b32 func_retval0) vprintf
(
	.param .b64 vprintf_param_0,
	.param .b64 vprintf_param_1
)
;
.global .align 1 .b8 $str[18] = {116, 104, 114, 101, 97, 100, 73, 100, 120, 46, 120, 32, 61, 32, 37, 100, 10};

.visible .entry _Z15print_first_rowv()
{
	.local .align 8 .b8 	__local_depot0[8];
	.reg .b64 	%SP;
	.reg .b64 	%SPL;
	.reg .pred 	%p<2>;
	.reg .b32 	%r<5>;
	.reg .b64 	%rd<5>;

	mov.u64 	%SPL, __local_depot0;
	cvta.local.u64 	%SP, %SPL;
	mov.u32 	%r1, %tid.y;
	setp.ne.s32 	%p1, %r1, 0;
	@%p1 bra 	$L__BB0_2;
	add.u64 	%rd1, %SP, 0;
	add.u64 	%rd2, %SPL, 0;
	mov.u32 	%r2, %tid.x;
	st.local.u32 	[%rd2], %r2;
	mov.u64 	%rd3, $str;
	cvta.global.u64 	%rd4, %rd3;
	{ // callseq 0, 0
	.param .b64 param0;
	st.param.b64 	[param0], %rd4;
	.param .b64 param1;
	st.param.b64 	[param1], %rd1;
	.param .b32 retval0;
	call.uni (retval0), 
	vprintf, 
	(
	param0, 
	param1
	);
	ld.param.b32 	%r3, [retval0];
	} // callseq 0
$L__BB0_2:
	ret;

}


// ===== COMPILED SASS (sm_100) =====

	.target	sm_100

	.elftype	@"ET_EXEC"


//--------------------- .note.nv.tkinfo           --------------------------
	.section	.note.nv.tkinfo,"",@"SHT_NOTE"
	.sectionflags	@"SHF_NOTE_NV_TKINFO"
	.tkinfo
        /*0018*/ 	.word	0x00000002
        /*0030*/ 	.string	""
        /*0030*/ 	.string	"ptxas"
        /*0030*/ 	.string	"Cuda compilation tools, release 13.0, V13.0.88"
        /*0030*/ 	.string	"Build cuda_13.0.r13.0/compiler.36424714_0"
        /*0030*/ 	.string	"-arch sm_100 -m 64 "



//--------------------- .note.nv.cuinfo           --------------------------
	.section	.note.nv.cuinfo,"",@"SHT_NOTE"
	.sectionflags	@"SHF_NOTE_NV_CUINFO"
        /*0018*/ 	.short	0x0002
        /*001a*/ 	.short	0x0064
        /*001c*/ 	.short	0x0082
	.zero		2


//--------------------- .nv.info                  --------------------------
	.section	.nv.info,"",@"SHT_CUDA_INFO"
	.align	4


	//----- nvinfo : EIATTR_REGCOUNT
	.align		4
        /*0000*/ 	.byte	0x04, 0x2f
        /*0002*/ 	.short	(.L_2 - .L_1)
	.align		4
.L_1:
        /*0004*/ 	.word	index@(_Z15print_first_rowv)
        /*0008*/ 	.word	0x00000018


	//----- nvinfo : EIATTR_FRAME_SIZE
	.align		4
.L_2:
        /*000c*/ 	.byte	0x04, 0x11
        /*000e*/ 	.short	(.L_4 - .L_3)
	.align		4
.L_3:
        /*0010*/ 	.word	index@(_Z15print_first_rowv)
        /*0014*/ 	.word	0x00000008


	//----- nvinfo : EIATTR_MIN_STACK_SIZE
	.align		4
.L_4:
        /*0018*/ 	.byte	0x04, 0x12
        /*001a*/ 	.short	(.L_6 - .L_5)
	.align		4
.L_5:
        /*001c*/ 	.word	index@(_Z15print_first_rowv)
        /*0020*/ 	.word	0x00000008
.L_6:


//--------------------- .nv.compat                --------------------------
	.section	.nv.compat,"",@"SHT_CUDA_COMPAT_INFO"
	.align	4
        /*0000*/ 	.byte	0x02, 0x09, 0x00, 0x00, 0x02, 0x02, 0x01, 0x00, 0x02, 0x05, 0x05, 0x00, 0x03, 0x07, 0x01, 0x01
        /*0010*/ 	.byte	0x02, 0x03, 0x00, 0x00, 0x02, 0x06, 0x01, 0x00, 0x04, 0x0b, 0x08, 0x00, 0x09, 0x00, 0x00, 0x00
        /*0020*/ 	.byte	0x00, 0x00, 0x00, 0x00


//--------------------- .nv.info._Z15print_first_rowv --------------------------
	.section	.nv.info._Z15print_first_rowv,"",@"SHT_CUDA_INFO"
	.sectionflags	@""
	.align	4


	//----- nvinfo : EIATTR_CUDA_API_VERSION
	.align		4
        /*0000*/ 	.byte	0x04, 0x37
        /*0002*/ 	.short	(.L_8 - .L_7)
.L_7:
        /*0004*/ 	.word	0x00000082


	//----- nvinfo : EIATTR_SPARSE_MMA_MASK
	.align		4
.L_8:
        /*0008*/ 	.byte	0x03, 0x50
        /*000a*/ 	.short	0x0000


	//----- nvinfo : EIATTR_MAXREG_COUNT
	.align		4
        /*000c*/ 	.byte	0x03, 0x1b
        /*000e*/ 	.short	0x00ff


	//----- nvinfo : EIATTR_EXTERNS
	.align		4
        /*0010*/ 	.byte	0x04, 0x0f
        /*0012*/ 	.short	(.L_10 - .L_9)


	//   ....[0]....
	.align		4
.L_9:
        /*0014*/ 	.word	index@(vprintf)


	//----- nvinfo : EIATTR_MERCURY_ISA_VERSION
	.align		4
.L_10:
        /*0018*/ 	.byte	0x03, 0x5f
        /*001a*/ 	.short	0x0101


	//----- nvinfo : EIATTR_VRC_CTA_INIT_COUNT
	.align		4
        /*001c*/ 	.byte	0x02, 0x4a
	.zero		1
	.zero		1


	//----- nvinfo : EIATTR_SYSCALL_OFFSETS
	.align		4
        /*0020*/ 	.byte	0x04, 0x46
        /*0022*/ 	.short	(.L_12 - .L_11)


	//   ....[0]....
.L_11:
        /*0024*/ 	.word	0x00000110


	//----- nvinfo : EIATTR_EXIT_INSTR_OFFSETS
	.align		4
.L_12:
        /*0028*/ 	.byte	0x04, 0x1c
        /*002a*/ 	.short	(.L_14 - .L_13)


	//   ....[0]....
.L_13:
        /*002c*/ 	.word	0x00000080


	//   ....[1]....
        /*0030*/ 	.word	0x00000120


	//----- nvinfo : EIATTR_CRS_STACK_SIZE
	.align		4
.L_14:
        /*0034*/ 	.byte	0x04, 0x1e
        /*0036*/ 	.short	(.L_16 - .L_15)
.L_15:
        /*0038*/ 	.word	0x00000000


	//----- nvinfo : EIATTR_SW_WAR
	.align		4
.L_16:
        /*003c*/ 	.byte	0x04, 0x36
        /*003e*/ 	.short	(.L_18 - .L_17)
.L_17:
        /*0040*/ 	.word	0x00000008
.L_18:


//--------------------- .nv.callgraph             --------------------------
	.section	.nv.callgraph,"",@"SHT_CUDA_CALLGRAPH"
	.align	4
	.sectionentsize	8
	.align		4
        /*0000*/ 	.word	0x00000000
	.align		4
        /*0004*/ 	.word	0xffffffff
	.align		4
        /*0008*/ 	.word	index@(_Z15print_first_rowv)
	.align		4
        /*000c*/ 	.word	index@(vprintf)
	.align		4
        /*0010*/ 	.word	0x00000000
	.align		4
        /*0014*/ 	.word	0xfffffffe
	.align		4
        /*0018*/ 	.word	0x00000000
	.align		4
        /*001c*/ 	.word	0xfffffffd
	.align		4
        /*0020*/ 	.word	0x00000000
	.align		4
        /*0024*/ 	.word	0xfffffffc


//--------------------- .nv.constant4             --------------------------
	.section	.nv.constant4,"a",@progbits
	.align	8
	.align		8
.nv.constant4:
        /*0000*/ 	.dword	vprintf
	.align		8
        /*0008*/ 	.dword	$str


//--------------------- .text._Z15print_first_rowv --------------------------
	.section	.text._Z15print_first_rowv,"ax",@progbits
	.align	128
        .global         _Z15print_first_rowv
        .type           _Z15print_first_rowv,@function
        .size           _Z15print_first_rowv,(.L_x_2 - _Z15print_first_rowv)
        .other          _Z15print_first_rowv,@"STO_CUDA_ENTRY STV_DEFAULT"
_Z15print_first_rowv:
.text._Z15print_first_rowv:
[----:B------:R-:W0:Y:S01]  /*0000*/  LDC R1, c[0x0][0x37c] ;  /* 0x0000df00ff017b82 */ /* 0x000e220000000800 */
[----:B------:R-:W1:Y:S01]  /*0010*/  S2R R0, SR_TID.Y ;  /* 0x0000000000007919 */ /* 0x000e620000002200 */
[----:B------:R-:W2:Y:S01]  /*0020*/  LDCU UR4, c[0x0][0x2f8] ;  /* 0x00005f00ff0477ac */ /* 0x000ea20008000800 */
[----:B0-----:R-:W-:Y:S01]  /*0030*/  VIADD R1, R1, 0xfffffff8 ;  /* 0xfffffff801017836 */ /* 0x001fe20000000000 */
[----:B------:R-:W0:Y:S04]  /*0040*/  LDCU UR5, c[0x0][0x2fc] ;  /* 0x00005f80ff0577ac */ /* 0x000e280008000800 */
[----:B--2---:R-:W-:-:S05]  /*0050*/  IADD3 R6, P1, PT, R1, UR4, RZ ;  /* 0x0000000401067c10 */ /* 0x004fca000ff3e0ff */
[----:B0-----:R-:W-:Y:S01]  /*0060*/  IMAD.X R7, RZ, RZ, UR5, P1 ;  /* 0x00000005ff077e24 */ /* 0x001fe200088e06ff */
[----:B-1----:R-:W-:-:S13]  /*0070*/  ISETP.NE.AND P0, PT, R0, RZ, PT ;  /* 0x000000ff0000720c */ /* 0x002fda0003f05270 */
[----:B------:R-:W-:Y:S05]  /*0080*/  @P0 EXIT ;  /* 0x000000000000094d */ /* 0x000fea0003800000 */
[----:B------:R-:W0:Y:S01]  /*0090*/  S2R R8, SR_TID.X ;  /* 0x0000000000087919 */ /* 0x000e220000002100 */
[----:B------:R-:W-:Y:S01]  /*00a0*/  MOV R0, 0x0 ;  /* 0x0000000000007802 */ /* 0x000fe20000000f00 */
[----:B------:R-:W1:Y:S03]  /*00b0*/  LDCU.64 UR4, c[0x4][0x8] ;  /* 0x01000100ff0477ac */ /* 0x000e660008000a00 */
[----:B------:R2:W3:Y:S01]  /*00c0*/  LDC.64 R2, c[0x4][R0] ;  /* 0x0100000000027b82 */ /* 0x0004e20000000a00 */
[----:B-1----:R-:W-:Y:S02]  /*00d0*/  IMAD.U32 R4, RZ, RZ, UR4 ;  /* 0x00000004ff047e24 */ /* 0x002fe4000f8e00ff */
[----:B------:R-:W-:Y:S01]  /*00e0*/  IMAD.U32 R5, RZ, RZ, UR5 ;  /* 0x00000005ff057e24 */ /* 0x000fe2000f8e00ff */
[----:B0-----:R2:W-:Y:S06]  /*00f0*/  STL [R1], R8 ;  /* 0x0000000801007387 */ /* 0x0015ec0000100800 */
[----:B------:R-:W-:-:S07]  /*0100*/  LEPC R20, `(.L_x_0) ;  /* 0x000000001014794e */ /* 0x000fce0000000000 */
[----:B--23--:R-:W-:Y:S05]  /*0110*/  CALL.ABS.NOINC R2 ;  /* 0x0000000002007343 */ /* 0x00cfea0003c00000 */
.L_x_0:
[----:B------:R-:W-:Y:S05]  /*0120*/  EXIT ;  /* 0x000000000000794d */ /* 0x000fea0003800000 */
.L_x_1:
[----:B------:R-:W-:-:S00]  /*0130*/  BRA `(.L_x_1) ;  /* 0xfffffffc00fc7947 */ /* 0x000fc0000383ffff */
[----:B------:R-:W-:-:S00]  /*0140*/  NOP ;  /* 0x0000000000007918 */ /* 0x000fc00000000000 */
        /* <DEDUP_REMOVED lines=11> */
.L_x_2:


//--------------------- .nv.global.init           --------------------------
	.section	.nv.global.init,"aw",@progbits
.nv.global.init:
	.type		$str,@object
	.size		$str,(.L_0 - $str)
$str:
        /*0000*/ 	.byte	0x74, 0x68, 0x72, 0x65, 0x61, 0x64, 0x49, 0x64, 0x78, 0x2e, 0x78, 0x20, 0x3d, 0x20, 0x25, 0x64
        /*0010*/ 	.byte	0x0a, 0x00
.L_0:


//--------------------- .nv.shared.reserved.0     --------------------------
	.section	.nv.shared.reserved.0,"aw",@nobits
	.weak		__nv_reservedSMEM_offset_0_alias
	.size		__nv_reservedSMEM_offset_0_alias, 0, 64
	.other		__nv_reservedSMEM_offset_0_alias,@"STO_CUDA_RESERVED_SHARED STV_DEFAULT"
__nv_reservedSMEM_offset_0_alias:
	.zero		0
	.zero		64


//--------------------- .nv.constant0._Z15print_first_rowv --------------------------
	.section	.nv.constant0._Z15print_first_rowv,"a",@progbits
	.sectionflags	@""
	.align	4
.nv.constant0._Z15print_first_rowv:
	.zero		896


//--------------------- SYMBOLS --------------------------

	.type		.nv.reservedSmem.offset0,@object
	.size		.nv.reservedSmem.offset0,0x4
	.type		vprintf,@function
